//
// Generated by NVIDIA NVVM Compiler
//
// Compiler Build ID: CL-36424714
// Cuda compilation tools, release 13.0, V13.0.88
// Based on NVVM 20.0.0
//

.version 9.0
.target sm_100
.address_size 64

	// .globl	_Z22vector_addition_kernelPfS_S_i

.visible .entry _Z22vector_addition_kernelPfS_S_i(
	.param .u64 .ptr .align 1 _Z22vector_addition_kernelPfS_S_i_param_0,
	.param .u64 .ptr .align 1 _Z22vector_addition_kernelPfS_S_i_param_1,
	.param .u64 .ptr .align 1 _Z22vector_addition_kernelPfS_S_i_param_2,
	.param .u32 _Z22vector_addition_kernelPfS_S_i_param_3
)
{
	.reg .pred 	%p<2>;
	.reg .b32 	%r<5>;
	.reg .b32 	%f<4>;
	.reg .b64 	%rd<11>;

	ld.param.u64 	%rd1, [_Z22vector_addition_kernelPfS_S_i_param_0];
	ld.param.u64 	%rd2, [_Z22vector_addition_kernelPfS_S_i_param_1];
	ld.param.u64 	%rd3, [_Z22vector_addition_kernelPfS_S_i_param_2];
	mov.u32 	%r2, %ctaid.x;
	mov.u32 	%r3, %ntid.x;
	mov.u32 	%r4, %tid.x;
	mad.lo.s32 	%r1, %r2, %r3, %r4;
	setp.gt.s32 	%p1, %r1, 65535;
	@%p1 bra 	$L__BB0_2;
	cvta.to.global.u64 	%rd4, %rd1;
	cvta.to.global.u64 	%rd5, %rd2;
	cvta.to.global.u64 	%rd6, %rd3;
	mul.wide.s32 	%rd7, %r1, 4;
	add.s64 	%rd8, %rd4, %rd7;
	ld.global.f32 	%f1, [%rd8];
	add.s64 	%rd9, %rd5, %rd7;
	ld.global.f32 	%f2, [%rd9];
	add.f32 	%f3, %f1, %f2;
	add.s64 	%rd10, %rd6, %rd7;
	st.global.f32 	[%rd10], %f3;
$L__BB0_2:
	ret;

}


// ===== COMPILED SASS (sm_100) =====

	.target	sm_100

	.elftype	@"ET_EXEC"


//--------------------- .note.nv.tkinfo           --------------------------
	.section	.note.nv.tkinfo,"",@"SHT_NOTE"
	.sectionflags	@"SHF_NOTE_NV_TKINFO"
	.tkinfo
        /*0018*/ 	.word	0x00000002
        /*0030*/ 	.string	""
        /*0030*/ 	.string	"ptxas"
        /*0030*/ 	.string	"Cuda compilation tools, release 13.0, V13.0.88"
        /*0030*/ 	.string	"Build cuda_13.0.r13.0/compiler.36424714_0"
        /*0030*/ 	.string	"-arch sm_100 -m 64 "



//--------------------- .note.nv.cuinfo           --------------------------
	.section	.note.nv.cuinfo,"",@"SHT_NOTE"
	.sectionflags	@"SHF_NOTE_NV_CUINFO"
        /*0018*/ 	.short	0x0002
        /*001a*/ 	.short	0x0064
        /*001c*/ 	.short	0x0082
	.zero		2


//--------------------- .nv.info                  --------------------------
	.section	.nv.info,"",@"SHT_CUDA_INFO"
	.align	4


	//----- nvinfo : EIATTR_REGCOUNT
	.align		4
        /*0000*/ 	.byte	0x04, 0x2f
        /*0002*/ 	.short	(.L_1 - .L_0)
	.align		4
.L_0:
        /*0004*/ 	.word	index@(_Z22vector_addition_kernelPfS_S_i)
        /*0008*/ 	.word	0x0000000c


	//----- nvinfo : EIATTR_FRAME_SIZE
	.align		4
.L_1:
        /*000c*/ 	.byte	0x04, 0x11
        /*000e*/ 	.short	(.L_3 - .L_2)
	.align		4
.L_2:
        /*0010*/ 	.word	index@(_Z22vector_addition_kernelPfS_S_i)
        /*0014*/ 	.word	0x00000000


	//----- nvinfo : EIATTR_MIN_STACK_SIZE
	.align		4
.L_3:
        /*0018*/ 	.byte	0x04, 0x12
        /*001a*/ 	.short	(.L_5 - .L_4)
	.align		4
.L_4:
        /*001c*/ 	.word	index@(_Z22vector_addition_kernelPfS_S_i)
        /*0020*/ 	.word	0x00000000
.L_5:


//--------------------- .nv.compat                --------------------------
	.section	.nv.compat,"",@"SHT_CUDA_COMPAT_INFO"
	.align	4
        /*0000*/ 	.byte	0x02, 0x09, 0x00, 0x00, 0x02, 0x02, 0x01, 0x00, 0x02, 0x05, 0x05, 0x00, 0x03, 0x07, 0x01, 0x01
        /*0010*/ 	.byte	0x02, 0x03, 0x00, 0x00, 0x02, 0x06, 0x01, 0x00, 0x04, 0x0b, 0x08, 0x00, 0x09, 0x00, 0x00, 0x00
        /*0020*/ 	.byte	0x00, 0x00, 0x00, 0x00


//--------------------- .nv.info._Z22vector_addition_kernelPfS_S_i --------------------------
	.section	.nv.info._Z22vector_addition_kernelPfS_S_i,"",@"SHT_CUDA_INFO"
	.sectionflags	@""
	.align	4


	//----- nvinfo : EIATTR_CUDA_API_VERSION
	.align		4
        /*0000*/ 	.byte	0x04, 0x37
        /*0002*/ 	.short	(.L_7 - .L_6)
.L_6:
        /*0004*/ 	.word	0x00000082


	//----- nvinfo : EIATTR_KPARAM_INFO
	.align		4
.L_7:
        /*0008*/ 	.byte	0x04, 0x17
        /*000a*/ 	.short	(.L_9 - .L_8)
.L_8:
        /*000c*/ 	.word	0x00000000
        /*0010*/ 	.short	0x0003
        /*0012*/ 	.short	0x0018
        /*0014*/ 	.byte	0x00, 0xf0, 0x11, 0x00


	//----- nvinfo : EIATTR_KPARAM_INFO
	.align		4
.L_9:
        /*0018*/ 	.byte	0x04, 0x17
        /*001a*/ 	.short	(.L_11 - .L_10)
.L_10:
        /*001c*/ 	.word	0x00000000
        /*0020*/ 	.short	0x0002
        /*0022*/ 	.short	0x0010
        /*0024*/ 	.byte	0x00, 0xf5, 0x21, 0x00


	//----- nvinfo : EIATTR_KPARAM_INFO
	.align		4
.L_11:
        /*0028*/ 	.byte	0x04, 0x17
        /*002a*/ 	.short	(.L_13 - .L_12)
.L_12:
        /*002c*/ 	.word	0x00000000
        /*0030*/ 	.short	0x0001
        /*0032*/ 	.short	0x0008
        /*0034*/ 	.byte	0x00, 0xf5, 0x21, 0x00


	//----- nvinfo : EIATTR_KPARAM_INFO
	.align		4
.L_13:
        /*0038*/ 	.byte	0x04, 0x17
        /*003a*/ 	.short	(.L_15 - .L_14)
.L_14:
        /*003c*/ 	.word	0x00000000
        /*0040*/ 	.short	0x0000
        /*0042*/ 	.short	0x0000
        /*0044*/ 	.byte	0x00, 0xf5, 0x21, 0x00


	//----- nvinfo : EIATTR_SPARSE_MMA_MASK
	.align		4
.L_15:
        /*0048*/ 	.byte	0x03, 0x50
        /*004a*/ 	.short	0x0000


	//----- nvinfo : EIATTR_MAXREG_COUNT
	.align		4
        /*004c*/ 	.byte	0x03, 0x1b
        /*004e*/ 	.short	0x00ff


	//----- nvinfo : EIATTR_MERCURY_ISA_VERSION
	.align		4
        /*0050*/ 	.byte	0x03, 0x5f
        /*0052*/ 	.short	0x0101


	//----- nvinfo : EIATTR_VRC_CTA_INIT_COUNT
	.align		4
        /*0054*/ 	.byte	0x02, 0x4a
	.zero		1
	.zero		1


	//----- nvinfo : EIATTR_EXIT_INSTR_OFFSETS
	.align		4
        /*0058*/ 	.byte	0x04, 0x1c
        /*005a*/ 	.short	(.L_17 - .L_16)


	//   ....[0]....
.L_16:
        /*005c*/ 	.word	0x00000060


	//   ....[1]....
        /*0060*/ 	.word	0x00000120


	//----- nvinfo : EIATTR_CBANK_PARAM_SIZE
	.align		4
.L_17:
        /*0064*/ 	.byte	0x03, 0x19
        /*0066*/ 	.short	0x001c


	//----- nvinfo : EIATTR_PARAM_CBANK
	.align		4
        /*0068*/ 	.byte	0x04, 0x0a
        /*006a*/ 	.short	(.L_19 - .L_18)
	.align		4
.L_18:
        /*006c*/ 	.word	index@(.nv.constant0._Z22vector_addition_kernelPfS_S_i)
        /*0070*/ 	.short	0x0380
        /*0072*/ 	.short	0x001c


	//----- nvinfo : EIATTR_SW_WAR
	.align		4
.L_19:
        /*0074*/ 	.byte	0x04, 0x36
        /*0076*/ 	.short	(.L_21 - .L_20)
.L_20:
        /*0078*/ 	.word	0x00000008
.L_21:


//--------------------- .nv.callgraph             --------------------------
	.section	.nv.callgraph,"",@"SHT_CUDA_CALLGRAPH"
	.align	4
	.sectionentsize	8
	.align		4
        /*0000*/ 	.word	0x00000000
	.align		4
        /*0004*/ 	.word	0xffffffff
	.align		4
        /*0008*/ 	.word	0x00000000
	.align		4
        /*000c*/ 	.word	0xfffffffe
	.align		4
        /*0010*/ 	.word	0x00000000
	.align		4
        /*0014*/ 	.word	0xfffffffd
	.align		4
        /*0018*/ 	.word	0x00000000
	.align		4
        /*001c*/ 	.word	0xfffffffc


//--------------------- .text._Z22vector_addition_kernelPfS_S_i --------------------------
	.section	.text._Z22vector_addition_kernelPfS_S_i,"ax",@progbits
	.align	128
        .global         _Z22vector_addition_kernelPfS_S_i
        .type           _Z22vector_addition_kernelPfS_S_i,@function
        .size           _Z22vector_addition_kernelPfS_S_i,(.L_x_1 - _Z22vector_addition_kernelPfS_S_i)
        .other          _Z22vector_addition_kernelPfS_S_i,@"STO_CUDA_ENTRY STV_DEFAULT"
_Z22vector_addition_kernelPfS_S_i:
.text._Z22vector_addition_kernelPfS_S_i:
[----:B------:R-:W-:Y:S01]  /*0000*/  LDC R1, c[0x0][0x37c] ;  /* 0x0000df00ff017b82 */ /* 0x000fe20000000800 */
[----:B------:R-:W0:Y:S07]  /*0010*/  S2R R0, SR_TID.X ;  /* 0x0000000000007919 */ /* 0x000e2e0000002100 */
[----:B------:R-:W0:Y:S08]  /*0020*/  S2UR UR4, SR_CTAID.X ;  /* 0x00000000000479c3 */ /* 0x000e300000002500 */
[----:B------:R-:W0:Y:S02]  /*0030*/  LDC R9, c[0x0][0x360] ;  /* 0x0000d800ff097b82 */ /* 0x000e240000000800 */
[----:B0-----:R-:W-:-:S05]  /*0040*/  IMAD R9, R9, UR4, R0 ;  /* 0x0000000409097c24 */ /* 0x001fca000f8e0200 */
[----:B------:R-:W-:-:S13]  /*0050*/  ISETP.GT.AND P0, PT, R9, 0xffff, PT ;  /* 0x0000ffff0900780c */ /* 0x000fda0003f04270 */
[----:B------:R-:W-:Y:S05]  /*0060*/  @P0 EXIT ;  /* 0x000000000000094d */ /* 0x000fea0003800000 */
[----:B------:R-:W0:Y:S01]  /*0070*/  LDC.64 R2, c[0x0][0x380] ;  /* 0x0000e000ff027b82 */ /* 0x000e220000000a00 */
[----:B------:R-:W1:Y:S07]  /*0080*/  LDCU.64 UR4, c[0x0][0x358] ;  /* 0x00006b00ff0477ac */ /* 0x000e6e0008000a00 */
[----:B------:R-:W2:Y:S08]  /*0090*/  LDC.64 R4, c[0x0][0x388] ;  /* 0x0000e200ff047b82 */ /* 0x000eb00000000a00 */
[----:B------:R-:W3:Y:S01]  /*00a0*/  LDC.64 R6, c[0x0][0x390] ;  /* 0x0000e400ff067b82 */ /* 0x000ee20000000a00 */
[----:B0-----:R-:W-:-:S06]  /*00b0*/  IMAD.WIDE R2, R9, 0x4, R2 ;  /* 0x0000000409027825 */ /* 0x001fcc00078e0202 */
[----:B-1----:R-:W4:Y:S01]  /*00c0*/  LDG.E R2, desc[UR4][R2.64] ;  /* 0x0000000402027981 */ /* 0x002f22000c1e1900 */
[----:B--2---:R-:W-:-:S06]  /*00d0*/  IMAD.WIDE R4, R9, 0x4, R4 ;  /* 0x0000000409047825 */ /* 0x004fcc00078e0204 */
[----:B------:R-:W4:Y:S01]  /*00e0*/  LDG.E R5, desc[UR4][R4.64] ;  /* 0x0000000404057981 */ /* 0x000f22000c1e1900 */
[----:B---3--:R-:W-:-:S04]  /*00f0*/  IMAD.WIDE R6, R9, 0x4, R6 ;  /* 0x0000000409067825 */ /* 0x008fc800078e0206 */
[----:B----4-:R-:W-:-:S05]  /*0100*/  FADD R9, R2, R5 ;  /* 0x0000000502097221 */ /* 0x010fca0000000000 */
[----:B------:R-:W-:Y:S01]  /*0110*/  STG.E desc[UR4][R6.64], R9 ;  /* 0x0000000906007986 */ /* 0x000fe2000c101904 */
[----:B------:R-:W-:Y:S05]  /*0120*/  EXIT ;  /* 0x000000000000794d */ /* 0x000fea0003800000 */
.L_x_0:
[----:B------:R-:W-:-:S00]  /*0130*/  BRA `(.L_x_0) ;  /* 0xfffffffc00fc7947 */ /* 0x000fc0000383ffff */
[----:B------:R-:W-:-:S00]  /*0140*/  NOP ;  /* 0x0000000000007918 */ /* 0x000fc00000000000 */
        /* <DEDUP_REMOVED lines=11> */
.L_x_1:


//--------------------- .nv.shared.reserved.0     --------------------------
	.section	.nv.shared.reserved.0,"aw",@nobits
	.weak		__nv_reservedSMEM_offset_0_alias
	.size		__nv_reservedSMEM_offset_0_alias, 0, 64
	.other		__nv_reservedSMEM_offset_0_alias,@"STO_CUDA_RESERVED_SHARED STV_DEFAULT"
__nv_reservedSMEM_offset_0_alias:
	.zero		0
	.zero		64


//--------------------- .nv.constant0._Z22vector_addition_kernelPfS_S_i --------------------------
	.section	.nv.constant0._Z22vector_addition_kernelPfS_S_i,"a",@progbits
	.sectionflags	@""
	.align	4
.nv.constant0._Z22vector_addition_kernelPfS_S_i:
	.zero		924


//--------------------- SYMBOLS --------------------------

	.type		.nv.reservedSmem.offset0,@object
	.size		.nv.reservedSmem.offset0,0x4
